//
// Generated by NVIDIA NVVM Compiler
//
// Compiler Build ID: CL-36424714
// Cuda compilation tools, release 13.0, V13.0.88
// Based on NVVM 20.0.0
//

.version 9.0
.target sm_100
.address_size 64

	// .globl	_Z10replicate0iPc

.visible .entry _Z10replicate0iPc(
	.param .u32 _Z10replicate0iPc_param_0,
	.param .u64 .ptr .align 1 _Z10replicate0iPc_param_1
)
{
	.reg .pred 	%p<2>;
	.reg .b16 	%rs<2>;
	.reg .b32 	%r<6>;
	.reg .b64 	%rd<5>;

	ld.param.u32 	%r2, [_Z10replicate0iPc_param_0];
	ld.param.u64 	%rd1, [_Z10replicate0iPc_param_1];
	mov.u32 	%r3, %ctaid.x;
	mov.u32 	%r4, %ntid.x;
	mov.u32 	%r5, %tid.x;
	mad.lo.s32 	%r1, %r3, %r4, %r5;
	setp.ge.s32 	%p1, %r1, %r2;
	@%p1 bra 	$L__BB0_2;
	cvta.to.global.u64 	%rd2, %rd1;
	cvt.s64.s32 	%rd3, %r1;
	add.s64 	%rd4, %rd2, %rd3;
	mov.b16 	%rs1, 0;
	st.global.u8 	[%rd4], %rs1;
$L__BB0_2:
	ret;

}
	// .globl	_Z7mkFlagsiPiPc
.visible .entry _Z7mkFlagsiPiPc(
	.param .u32 _Z7mkFlagsiPiPc_param_0,
	.param .u64 .ptr .align 1 _Z7mkFlagsiPiPc_param_1,
	.param .u64 .ptr .align 1 _Z7mkFlagsiPiPc_param_2
)
{
	.reg .pred 	%p<3>;
	.reg .b16 	%rs<2>;
	.reg .b32 	%r<6>;
	.reg .b64 	%rd<12>;

	ld.param.u32 	%r2, [_Z7mkFlagsiPiPc_param_0];
	ld.param.u64 	%rd3, [_Z7mkFlagsiPiPc_param_1];
	ld.param.u64 	%rd4, [_Z7mkFlagsiPiPc_param_2];
	mov.u32 	%r3, %ctaid.x;
	mov.u32 	%r4, %ntid.x;
	mov.u32 	%r5, %tid.x;
	mad.lo.s32 	%r1, %r3, %r4, %r5;
	setp.ge.s32 	%p1, %r1, %r2;
	@%p1 bra 	$L__BB1_4;
	setp.eq.s32 	%p2, %r1, 0;
	mov.b64 	%rd11, 0;
	@%p2 bra 	$L__BB1_3;
	cvta.to.global.u64 	%rd6, %rd3;
	mul.wide.s32 	%rd7, %r1, 4;
	add.s64 	%rd8, %rd6, %rd7;
	ld.global.s32 	%rd11, [%rd8+-4];
$L__BB1_3:
	cvta.to.global.u64 	%rd9, %rd4;
	add.s64 	%rd10, %rd9, %rd11;
	mov.b16 	%rs1, 1;
	st.global.u8 	[%rd10], %rs1;
$L__BB1_4:
	ret;

}
	// .globl	_Z10mult_pairsPiPfS0_iS0_
.visible .entry _Z10mult_pairsPiPfS0_iS0_(
	.param .u64 .ptr .align 1 _Z10mult_pairsPiPfS0_iS0__param_0,
	.param .u64 .ptr .align 1 _Z10mult_pairsPiPfS0_iS0__param_1,
	.param .u64 .ptr .align 1 _Z10mult_pairsPiPfS0_iS0__param_2,
	.param .u32 _Z10mult_pairsPiPfS0_iS0__param_3,
	.param .u64 .ptr .align 1 _Z10mult_pairsPiPfS0_iS0__param_4
)
{
	.reg .pred 	%p<2>;
	.reg .b32 	%r<7>;
	.reg .b32 	%f<4>;
	.reg .b64 	%rd<15>;

	ld.param.u64 	%rd1, [_Z10mult_pairsPiPfS0_iS0__param_0];
	ld.param.u64 	%rd2, [_Z10mult_pairsPiPfS0_iS0__param_1];
	ld.param.u64 	%rd3, [_Z10mult_pairsPiPfS0_iS0__param_2];
	ld.param.u32 	%r2, [_Z10mult_pairsPiPfS0_iS0__param_3];
	ld.param.u64 	%rd4, [_Z10mult_pairsPiPfS0_iS0__param_4];
	mov.u32 	%r3, %ctaid.x;
	mov.u32 	%r4, %ntid.x;
	mov.u32 	%r5, %tid.x;
	mad.lo.s32 	%r1, %r3, %r4, %r5;
	setp.ge.s32 	%p1, %r1, %r2;
	@%p1 bra 	$L__BB2_2;
	cvta.to.global.u64 	%rd5, %rd1;
	cvta.to.global.u64 	%rd6, %rd2;
	cvta.to.global.u64 	%rd7, %rd3;
	cvta.to.global.u64 	%rd8, %rd4;
	mul.wide.s32 	%rd9, %r1, 4;
	add.s64 	%rd10, %rd5, %rd9;
	ld.global.u32 	%r6, [%rd10];
	add.s64 	%rd11, %rd6, %rd9;
	ld.global.f32 	%f1, [%rd11];
	mul.wide.s32 	%rd12, %r6, 4;
	add.s64 	%rd13, %rd7, %rd12;
	ld.global.f32 	%f2, [%rd13];
	mul.f32 	%f3, %f1, %f2;
	add.s64 	%rd14, %rd8, %rd9;
	st.global.f32 	[%rd14], %f3;
$L__BB2_2:
	ret;

}
	// .globl	_Z18select_last_in_sgmiPiPfS0_
.visible .entry _Z18select_last_in_sgmiPiPfS0_(
	.param .u32 _Z18select_last_in_sgmiPiPfS0__param_0,
	.param .u64 .ptr .align 1 _Z18select_last_in_sgmiPiPfS0__param_1,
	.param .u64 .ptr .align 1 _Z18select_last_in_sgmiPiPfS0__param_2,
	.param .u64 .ptr .align 1 _Z18select_last_in_sgmiPiPfS0__param_3
)
{
	.reg .pred 	%p<3>;
	.reg .b32 	%r<8>;
	.reg .b32 	%f<5>;
	.reg .b64 	%rd<13>;

	ld.param.u32 	%r3, [_Z18select_last_in_sgmiPiPfS0__param_0];
	ld.param.u64 	%rd1, [_Z18select_last_in_sgmiPiPfS0__param_1];
	ld.param.u64 	%rd2, [_Z18select_last_in_sgmiPiPfS0__param_2];
	ld.param.u64 	%rd3, [_Z18select_last_in_sgmiPiPfS0__param_3];
	mov.u32 	%r4, %ctaid.x;
	mov.u32 	%r5, %ntid.x;
	mov.u32 	%r6, %tid.x;
	mad.lo.s32 	%r1, %r4, %r5, %r6;
	setp.ge.s32 	%p1, %r1, %r3;
	@%p1 bra 	$L__BB3_4;
	cvta.to.global.u64 	%rd4, %rd1;
	mul.wide.s32 	%rd5, %r1, 4;
	add.s64 	%rd6, %rd4, %rd5;
	ld.global.u32 	%r2, [%rd6];
	setp.lt.s32 	%p2, %r2, 1;
	mov.f32 	%f4, 0f00000000;
	@%p2 bra 	$L__BB3_3;
	add.s32 	%r7, %r2, -1;
	cvta.to.global.u64 	%rd7, %rd2;
	mul.wide.u32 	%rd8, %r7, 4;
	add.s64 	%rd9, %rd7, %rd8;
	ld.global.f32 	%f4, [%rd9];
$L__BB3_3:
	cvta.to.global.u64 	%rd10, %rd3;
	add.s64 	%rd12, %rd10, %rd5;
	st.global.f32 	[%rd12], %f4;
$L__BB3_4:
	ret;

}


// ===== COMPILED SASS (sm_100) =====

	.target	sm_100

	.elftype	@"ET_EXEC"


//--------------------- .note.nv.tkinfo           --------------------------
	.section	.note.nv.tkinfo,"",@"SHT_NOTE"
	.sectionflags	@"SHF_NOTE_NV_TKINFO"
	.tkinfo
        /*0018*/ 	.word	0x00000002
        /*0030*/ 	.string	""
        /*0030*/ 	.string	"ptxas"
        /*0030*/ 	.string	"Cuda compilation tools, release 13.0, V13.0.88"
        /*0030*/ 	.string	"Build cuda_13.0.r13.0/compiler.36424714_0"
        /*0030*/ 	.string	"-arch sm_100 -m 64 "



//--------------------- .note.nv.cuinfo           --------------------------
	.section	.note.nv.cuinfo,"",@"SHT_NOTE"
	.sectionflags	@"SHF_NOTE_NV_CUINFO"
        /*0018*/ 	.short	0x0002
        /*001a*/ 	.short	0x0064
        /*001c*/ 	.short	0x0082
	.zero		2


//--------------------- .nv.info                  --------------------------
	.section	.nv.info,"",@"SHT_CUDA_INFO"
	.align	4


	//----- nvinfo : EIATTR_REGCOUNT
	.align		4
        /*0000*/ 	.byte	0x04, 0x2f
        /*0002*/ 	.short	(.L_1 - .L_0)
	.align		4
.L_0:
        /*0004*/ 	.word	index@(_Z10replicate0iPc)
        /*0008*/ 	.word	0x00000006


	//----- nvinfo : EIATTR_FRAME_SIZE
	.align		4
.L_1:
        /*000c*/ 	.byte	0x04, 0x11
        /*000e*/ 	.short	(.L_3 - .L_2)
	.align		4
.L_2:
        /*0010*/ 	.word	index@(_Z10replicate0iPc)
        /*0014*/ 	.word	0x00000000


	//----- nvinfo : EIATTR_REGCOUNT
	.align		4
.L_3:
        /*0018*/ 	.byte	0x04, 0x2f
        /*001a*/ 	.short	(.L_5 - .L_4)
	.align		4
.L_4:
        /*001c*/ 	.word	index@(_Z7mkFlagsiPiPc)
        /*0020*/ 	.word	0x0000000a


	//----- nvinfo : EIATTR_FRAME_SIZE
	.align		4
.L_5:
        /*0024*/ 	.byte	0x04, 0x11
        /*0026*/ 	.short	(.L_7 - .L_6)
	.align		4
.L_6:
        /*0028*/ 	.word	index@(_Z7mkFlagsiPiPc)
        /*002c*/ 	.word	0x00000000


	//----- nvinfo : EIATTR_REGCOUNT
	.align		4
.L_7:
        /*0030*/ 	.byte	0x04, 0x2f
        /*0032*/ 	.short	(.L_9 - .L_8)
	.align		4
.L_8:
        /*0034*/ 	.word	index@(_Z10mult_pairsPiPfS0_iS0_)
        /*0038*/ 	.word	0x0000000e


	//----- nvinfo : EIATTR_FRAME_SIZE
	.align		4
.L_9:
        /*003c*/ 	.byte	0x04, 0x11
        /*003e*/ 	.short	(.L_11 - .L_10)
	.align		4
.L_10:
        /*0040*/ 	.word	index@(_Z10mult_pairsPiPfS0_iS0_)
        /*0044*/ 	.word	0x00000000


	//----- nvinfo : EIATTR_REGCOUNT
	.align		4
.L_11:
        /*0048*/ 	.byte	0x04, 0x2f
        /*004a*/ 	.short	(.L_13 - .L_12)
	.align		4
.L_12:
        /*004c*/ 	.word	index@(_Z18select_last_in_sgmiPiPfS0_)
        /*0050*/ 	.word	0x0000000a


	//----- nvinfo : EIATTR_FRAME_SIZE
	.align		4
.L_13:
        /*0054*/ 	.byte	0x04, 0x11
        /*0056*/ 	.short	(.L_15 - .L_14)
	.align		4
.L_14:
        /*0058*/ 	.word	index@(_Z18select_last_in_sgmiPiPfS0_)
        /*005c*/ 	.word	0x00000000


	//----- nvinfo : EIATTR_MIN_STACK_SIZE
	.align		4
.L_15:
        /*0060*/ 	.byte	0x04, 0x12
        /*0062*/ 	.short	(.L_17 - .L_16)
	.align		4
.L_16:
        /*0064*/ 	.word	index@(_Z18select_last_in_sgmiPiPfS0_)
        /*0068*/ 	.word	0x00000000


	//----- nvinfo : EIATTR_MIN_STACK_SIZE
	.align		4
.L_17:
        /*006c*/ 	.byte	0x04, 0x12
        /*006e*/ 	.short	(.L_19 - .L_18)
	.align		4
.L_18:
        /*0070*/ 	.word	index@(_Z10mult_pairsPiPfS0_iS0_)
        /*0074*/ 	.word	0x00000000


	//----- nvinfo : EIATTR_MIN_STACK_SIZE
	.align		4
.L_19:
        /*0078*/ 	.byte	0x04, 0x12
        /*007a*/ 	.short	(.L_21 - .L_20)
	.align		4
.L_20:
        /*007c*/ 	.word	index@(_Z7mkFlagsiPiPc)
        /*0080*/ 	.word	0x00000000


	//----- nvinfo : EIATTR_MIN_STACK_SIZE
	.align		4
.L_21:
        /*0084*/ 	.byte	0x04, 0x12
        /*0086*/ 	.short	(.L_23 - .L_22)
	.align		4
.L_22:
        /*0088*/ 	.word	index@(_Z10replicate0iPc)
        /*008c*/ 	.word	0x00000000
.L_23:


//--------------------- .nv.compat                --------------------------
	.section	.nv.compat,"",@"SHT_CUDA_COMPAT_INFO"
	.align	4
        /*0000*/ 	.byte	0x02, 0x09, 0x00, 0x00, 0x02, 0x02, 0x01, 0x00, 0x02, 0x05, 0x05, 0x00, 0x03, 0x07, 0x01, 0x01
        /*0010*/ 	.byte	0x02, 0x03, 0x00, 0x00, 0x02, 0x06, 0x01, 0x00, 0x04, 0x0b, 0x08, 0x00, 0x09, 0x00, 0x00, 0x00
        /*0020*/ 	.byte	0x00, 0x00, 0x00, 0x00


//--------------------- .nv.info._Z18select_last_in_sgmiPiPfS0_ --------------------------
	.section	.nv.info._Z18select_last_in_sgmiPiPfS0_,"",@"SHT_CUDA_INFO"
	.sectionflags	@""
	.align	4


	//----- nvinfo : EIATTR_CUDA_API_VERSION
	.align		4
        /*0000*/ 	.byte	0x04, 0x37
        /*0002*/ 	.short	(.L_25 - .L_24)
.L_24:
        /*0004*/ 	.word	0x00000082


	//----- nvinfo : EIATTR_KPARAM_INFO
	.align		4
.L_25:
        /*0008*/ 	.byte	0x04, 0x17
        /*000a*/ 	.short	(.L_27 - .L_26)
.L_26:
        /*000c*/ 	.word	0x00000000
        /*0010*/ 	.short	0x0003
        /*0012*/ 	.short	0x0018
        /*0014*/ 	.byte	0x00, 0xf5, 0x21, 0x00


	//----- nvinfo : EIATTR_KPARAM_INFO
	.align		4
.L_27:
        /*0018*/ 	.byte	0x04, 0x17
        /*001a*/ 	.short	(.L_29 - .L_28)
.L_28:
        /*001c*/ 	.word	0x00000000
        /*0020*/ 	.short	0x0002
        /*0022*/ 	.short	0x0010
        /*0024*/ 	.byte	0x00, 0xf5, 0x21, 0x00


	//----- nvinfo : EIATTR_KPARAM_INFO
	.align		4
.L_29:
        /*0028*/ 	.byte	0x04, 0x17
        /*002a*/ 	.short	(.L_31 - .L_30)
.L_30:
        /*002c*/ 	.word	0x00000000
        /*0030*/ 	.short	0x0001
        /*0032*/ 	.short	0x0008
        /*0034*/ 	.byte	0x00, 0xf5, 0x21, 0x00


	//----- nvinfo : EIATTR_KPARAM_INFO
	.align		4
.L_31:
        /*0038*/ 	.byte	0x04, 0x17
        /*003a*/ 	.short	(.L_33 - .L_32)
.L_32:
        /*003c*/ 	.word	0x00000000
        /*0040*/ 	.short	0x0000
        /*0042*/ 	.short	0x0000
        /*0044*/ 	.byte	0x00, 0xf0, 0x11, 0x00


	//----- nvinfo : EIATTR_SPARSE_MMA_MASK
	.align		4
.L_33:
        /*0048*/ 	.byte	0x03, 0x50
        /*004a*/ 	.short	0x0000


	//----- nvinfo : EIATTR_MAXREG_COUNT
	.align		4
        /*004c*/ 	.byte	0x03, 0x1b
        /*004e*/ 	.short	0x00ff


	//----- nvinfo : EIATTR_MERCURY_ISA_VERSION
	.align		4
        /*0050*/ 	.byte	0x03, 0x5f
        /*0052*/ 	.short	0x0101


	//----- nvinfo : EIATTR_VRC_CTA_INIT_COUNT
	.align		4
        /*0054*/ 	.byte	0x02, 0x4a
	.zero		1
	.zero		1


	//----- nvinfo : EIATTR_EXIT_INSTR_OFFSETS
	.align		4
        /*0058*/ 	.byte	0x04, 0x1c
        /*005a*/ 	.short	(.L_35 - .L_34)


	//   ....[0]....
.L_34:
        /*005c*/ 	.word	0x00000070


	//   ....[1]....
        /*0060*/ 	.word	0x00000180


	//----- nvinfo : EIATTR_CRS_STACK_SIZE
	.align		4
.L_35:
        /*0064*/ 	.byte	0x04, 0x1e
        /*0066*/ 	.short	(.L_37 - .L_36)
.L_36:
        /*0068*/ 	.word	0x00000000


	//----- nvinfo : EIATTR_CBANK_PARAM_SIZE
	.align		4
.L_37:
        /*006c*/ 	.byte	0x03, 0x19
        /*006e*/ 	.short	0x0020


	//----- nvinfo : EIATTR_PARAM_CBANK
	.align		4
        /*0070*/ 	.byte	0x04, 0x0a
        /*0072*/ 	.short	(.L_39 - .L_38)
	.align		4
.L_38:
        /*0074*/ 	.word	index@(.nv.constant0._Z18select_last_in_sgmiPiPfS0_)
        /*0078*/ 	.short	0x0380
        /*007a*/ 	.short	0x0020


	//----- nvinfo : EIATTR_SW_WAR
	.align		4
.L_39:
        /*007c*/ 	.byte	0x04, 0x36
        /*007e*/ 	.short	(.L_41 - .L_40)
.L_40:
        /*0080*/ 	.word	0x00000008
.L_41:


//--------------------- .nv.info._Z10mult_pairsPiPfS0_iS0_ --------------------------
	.section	.nv.info._Z10mult_pairsPiPfS0_iS0_,"",@"SHT_CUDA_INFO"
	.sectionflags	@""
	.align	4


	//----- nvinfo : EIATTR_CUDA_API_VERSION
	.align		4
        /*0000*/ 	.byte	0x04, 0x37
        /*0002*/ 	.short	(.L_43 - .L_42)
.L_42:
        /*0004*/ 	.word	0x00000082


	//----- nvinfo : EIATTR_KPARAM_INFO
	.align		4
.L_43:
        /*0008*/ 	.byte	0x04, 0x17
        /*000a*/ 	.short	(.L_45 - .L_44)
.L_44:
        /*000c*/ 	.word	0x00000000
        /*0010*/ 	.short	0x0004
        /*0012*/ 	.short	0x0020
        /*0014*/ 	.byte	0x00, 0xf5, 0x21, 0x00


	//----- nvinfo : EIATTR_KPARAM_INFO
	.align		4
.L_45:
        /*0018*/ 	.byte	0x04, 0x17
        /*001a*/ 	.short	(.L_47 - .L_46)
.L_46:
        /*001c*/ 	.word	0x00000000
        /*0020*/ 	.short	0x0003
        /*0022*/ 	.short	0x0018
        /*0024*/ 	.byte	0x00, 0xf0, 0x11, 0x00


	//----- nvinfo : EIATTR_KPARAM_INFO
	.align		4
.L_47:
        /*0028*/ 	.byte	0x04, 0x17
        /*002a*/ 	.short	(.L_49 - .L_48)
.L_48:
        /*002c*/ 	.word	0x00000000
        /*0030*/ 	.short	0x0002
        /*0032*/ 	.short	0x0010
        /*0034*/ 	.byte	0x00, 0xf5, 0x21, 0x00


	//----- nvinfo : EIATTR_KPARAM_INFO
	.align		4
.L_49:
        /*0038*/ 	.byte	0x04, 0x17
        /*003a*/ 	.short	(.L_51 - .L_50)
.L_50:
        /*003c*/ 	.word	0x00000000
        /*0040*/ 	.short	0x0001
        /*0042*/ 	.short	0x0008
        /*0044*/ 	.byte	0x00, 0xf5, 0x21, 0x00


	//----- nvinfo : EIATTR_KPARAM_INFO
	.align		4
.L_51:
        /*0048*/ 	.byte	0x04, 0x17
        /*004a*/ 	.short	(.L_53 - .L_52)
.L_52:
        /*004c*/ 	.word	0x00000000
        /*0050*/ 	.short	0x0000
        /*0052*/ 	.short	0x0000
        /*0054*/ 	.byte	0x00, 0xf5, 0x21, 0x00


	//----- nvinfo : EIATTR_SPARSE_MMA_MASK
	.align		4
.L_53:
        /*0058*/ 	.byte	0x03, 0x50
        /*005a*/ 	.short	0x0000


	//----- nvinfo : EIATTR_MAXREG_COUNT
	.align		4
        /*005c*/ 	.byte	0x03, 0x1b
        /*005e*/ 	.short	0x00ff


	//----- nvinfo : EIATTR_MERCURY_ISA_VERSION
	.align		4
        /*0060*/ 	.byte	0x03, 0x5f
        /*0062*/ 	.short	0x0101


	//----- nvinfo : EIATTR_VRC_CTA_INIT_COUNT
	.align		4
        /*0064*/ 	.byte	0x02, 0x4a
	.zero		1
	.zero		1


	//----- nvinfo : EIATTR_EXIT_INSTR_OFFSETS
	.align		4
        /*0068*/ 	.byte	0x04, 0x1c
        /*006a*/ 	.short	(.L_55 - .L_54)


	//   ....[0]....
.L_54:
        /*006c*/ 	.word	0x00000070


	//   ....[1]....
        /*0070*/ 	.word	0x00000160


	//----- nvinfo : EIATTR_CBANK_PARAM_SIZE
	.align		4
.L_55:
        /*0074*/ 	.byte	0x03, 0x19
        /*0076*/ 	.short	0x0028


	//----- nvinfo : EIATTR_PARAM_CBANK
	.align		4
        /*0078*/ 	.byte	0x04, 0x0a
        /*007a*/ 	.short	(.L_57 - .L_56)
	.align		4
.L_56:
        /*007c*/ 	.word	index@(.nv.constant0._Z10mult_pairsPiPfS0_iS0_)
        /*0080*/ 	.short	0x0380
        /*0082*/ 	.short	0x0028


	//----- nvinfo : EIATTR_SW_WAR
	.align		4
.L_57:
        /*0084*/ 	.byte	0x04, 0x36
        /*0086*/ 	.short	(.L_59 - .L_58)
.L_58:
        /*0088*/ 	.word	0x00000008
.L_59:


//--------------------- .nv.info._Z7mkFlagsiPiPc  --------------------------
	.section	.nv.info._Z7mkFlagsiPiPc,"",@"SHT_CUDA_INFO"
	.sectionflags	@""
	.align	4


	//----- nvinfo : EIATTR_CUDA_API_VERSION
	.align		4
        /*0000*/ 	.byte	0x04, 0x37
        /*0002*/ 	.short	(.L_61 - .L_60)
.L_60:
        /*0004*/ 	.word	0x00000082


	//----- nvinfo : EIATTR_KPARAM_INFO
	.align		4
.L_61:
        /*0008*/ 	.byte	0x04, 0x17
        /*000a*/ 	.short	(.L_63 - .L_62)
.L_62:
        /*000c*/ 	.word	0x00000000
        /*0010*/ 	.short	0x0002
        /*0012*/ 	.short	0x0010
        /*0014*/ 	.byte	0x00, 0xf5, 0x21, 0x00


	//----- nvinfo : EIATTR_KPARAM_INFO
	.align		4
.L_63:
        /*0018*/ 	.byte	0x04, 0x17
        /*001a*/ 	.short	(.L_65 - .L_64)
.L_64:
        /*001c*/ 	.word	0x00000000
        /*0020*/ 	.short	0x0001
        /*0022*/ 	.short	0x0008
        /*0024*/ 	.byte	0x00, 0xf5, 0x21, 0x00


	//----- nvinfo : EIATTR_KPARAM_INFO
	.align		4
.L_65:
        /*0028*/ 	.byte	0x04, 0x17
        /*002a*/ 	.short	(.L_67 - .L_66)
.L_66:
        /*002c*/ 	.word	0x00000000
        /*0030*/ 	.short	0x0000
        /*0032*/ 	.short	0x0000
        /*0034*/ 	.byte	0x00, 0xf0, 0x11, 0x00


	//----- nvinfo : EIATTR_SPARSE_MMA_MASK
	.align		4
.L_67:
        /*0038*/ 	.byte	0x03, 0x50
        /*003a*/ 	.short	0x0000


	//----- nvinfo : EIATTR_MAXREG_COUNT
	.align		4
        /*003c*/ 	.byte	0x03, 0x1b
        /*003e*/ 	.short	0x00ff


	//----- nvinfo : EIATTR_MERCURY_ISA_VERSION
	.align		4
        /*0040*/ 	.byte	0x03, 0x5f
        /*0042*/ 	.short	0x0101


	//----- nvinfo : EIATTR_VRC_CTA_INIT_COUNT
	.align		4
        /*0044*/ 	.byte	0x02, 0x4a
	.zero		1
	.zero		1


	//----- nvinfo : EIATTR_EXIT_INSTR_OFFSETS
	.align		4
        /*0048*/ 	.byte	0x04, 0x1c
        /*004a*/ 	.short	(.L_69 - .L_68)


	//   ....[0]....
.L_68:
        /*004c*/ 	.word	0x00000070


	//   ....[1]....
        /*0050*/ 	.word	0x00000170


	//----- nvinfo : EIATTR_CRS_STACK_SIZE
	.align		4
.L_69:
        /*0054*/ 	.byte	0x04, 0x1e
        /*0056*/ 	.short	(.L_71 - .L_70)
.L_70:
        /*0058*/ 	.word	0x00000000


	//----- nvinfo : EIATTR_CBANK_PARAM_SIZE
	.align		4
.L_71:
        /*005c*/ 	.byte	0x03, 0x19
        /*005e*/ 	.short	0x0018


	//----- nvinfo : EIATTR_PARAM_CBANK
	.align		4
        /*0060*/ 	.byte	0x04, 0x0a
        /*0062*/ 	.short	(.L_73 - .L_72)
	.align		4
.L_72:
        /*0064*/ 	.word	index@(.nv.constant0._Z7mkFlagsiPiPc)
        /*0068*/ 	.short	0x0380
        /*006a*/ 	.short	0x0018


	//----- nvinfo : EIATTR_SW_WAR
	.align		4
.L_73:
        /*006c*/ 	.byte	0x04, 0x36
        /*006e*/ 	.short	(.L_75 - .L_74)
.L_74:
        /*0070*/ 	.word	0x00000008
.L_75:


//--------------------- .nv.info._Z10replicate0iPc --------------------------
	.section	.nv.info._Z10replicate0iPc,"",@"SHT_CUDA_INFO"
	.sectionflags	@""
	.align	4


	//----- nvinfo : EIATTR_CUDA_API_VERSION
	.align		4
        /*0000*/ 	.byte	0x04, 0x37
        /*0002*/ 	.short	(.L_77 - .L_76)
.L_76:
        /*0004*/ 	.word	0x00000082


	//----- nvinfo : EIATTR_KPARAM_INFO
	.align		4
.L_77:
        /*0008*/ 	.byte	0x04, 0x17
        /*000a*/ 	.short	(.L_79 - .L_78)
.L_78:
        /*000c*/ 	.word	0x00000000
        /*0010*/ 	.short	0x0001
        /*0012*/ 	.short	0x0008
        /*0014*/ 	.byte	0x00, 0xf5, 0x21, 0x00


	//----- nvinfo : EIATTR_KPARAM_INFO
	.align		4
.L_79:
        /*0018*/ 	.byte	0x04, 0x17
        /*001a*/ 	.short	(.L_81 - .L_80)
.L_80:
        /*001c*/ 	.word	0x00000000
        /*0020*/ 	.short	0x0000
        /*0022*/ 	.short	0x0000
        /*0024*/ 	.byte	0x00, 0xf0, 0x11, 0x00


	//----- nvinfo : EIATTR_SPARSE_MMA_MASK
	.align		4
.L_81:
        /*0028*/ 	.byte	0x03, 0x50
        /*002a*/ 	.short	0x0000


	//----- nvinfo : EIATTR_MAXREG_COUNT
	.align		4
        /*002c*/ 	.byte	0x03, 0x1b
        /*002e*/ 	.short	0x00ff


	//----- nvinfo : EIATTR_MERCURY_ISA_VERSION
	.align		4
        /*0030*/ 	.byte	0x03, 0x5f
        /*0032*/ 	.short	0x0101


	//----- nvinfo : EIATTR_VRC_CTA_INIT_COUNT
	.align		4
        /*0034*/ 	.byte	0x02, 0x4a
	.zero		1
	.zero		1


	//----- nvinfo : EIATTR_EXIT_INSTR_OFFSETS
	.align		4
        /*0038*/ 	.byte	0x04, 0x1c
        /*003a*/ 	.short	(.L_83 - .L_82)


	//   ....[0]....
.L_82:
        /*003c*/ 	.word	0x00000070


	//   ....[1]....
        /*0040*/ 	.word	0x000000d0


	//----- nvinfo : EIATTR_CBANK_PARAM_SIZE
	.align		4
.L_83:
        /*0044*/ 	.byte	0x03, 0x19
        /*0046*/ 	.short	0x0010


	//----- nvinfo : EIATTR_PARAM_CBANK
	.align		4
        /*0048*/ 	.byte	0x04, 0x0a
        /*004a*/ 	.short	(.L_85 - .L_84)
	.align		4
.L_84:
        /*004c*/ 	.word	index@(.nv.constant0._Z10replicate0iPc)
        /*0050*/ 	.short	0x0380
        /*0052*/ 	.short	0x0010


	//----- nvinfo : EIATTR_SW_WAR
	.align		4
.L_85:
        /*0054*/ 	.byte	0x04, 0x36
        /*0056*/ 	.short	(.L_87 - .L_86)
.L_86:
        /*0058*/ 	.word	0x00000008
.L_87:


//--------------------- .nv.callgraph             --------------------------
	.section	.nv.callgraph,"",@"SHT_CUDA_CALLGRAPH"
	.align	4
	.sectionentsize	8
	.align		4
        /*0000*/ 	.word	0x00000000
	.align		4
        /*0004*/ 	.word	0xffffffff
	.align		4
        /*0008*/ 	.word	0x00000000
	.align		4
        /*000c*/ 	.word	0xfffffffe
	.align		4
        /*0010*/ 	.word	0x00000000
	.align		4
        /*0014*/ 	.word	0xfffffffd
	.align		4
        /*0018*/ 	.word	0x00000000
	.align		4
        /*001c*/ 	.word	0xfffffffc


//--------------------- .text._Z18select_last_in_sgmiPiPfS0_ --------------------------
	.section	.text._Z18select_last_in_sgmiPiPfS0_,"ax",@progbits
	.align	128
        .global         _Z18select_last_in_sgmiPiPfS0_
        .type           _Z18select_last_in_sgmiPiPfS0_,@function
        .size           _Z18select_last_in_sgmiPiPfS0_,(.L_x_8 - _Z18select_last_in_sgmiPiPfS0_)
        .other          _Z18select_last_in_sgmiPiPfS0_,@"STO_CUDA_ENTRY STV_DEFAULT"
_Z18select_last_in_sgmiPiPfS0_:
.text._Z18select_last_in_sgmiPiPfS0_:
[----:B------:R-:W-:Y:S01]  /*0000*/  LDC R1, c[0x0][0x37c] ;  /* 0x0000df00ff017b82 */ /* 0x000fe20000000800 */
[----:B------:R-:W0:Y:S07]  /*0010*/  S2R R0, SR_TID.X ;  /* 0x0000000000007919 */ /* 0x000e2e0000002100 */
[----:B------:R-:W0:Y:S01]  /*0020*/  S2UR UR4, SR_CTAID.X ;  /* 0x00000000000479c3 */ /* 0x000e220000002500 */
[----:B------:R-:W1:Y:S07]  /*0030*/  LDCU UR5, c[0x0][0x380] ;  /* 0x00007000ff0577ac */ /* 0x000e6e0008000800 */
[----:B------:R-:W0:Y:S02]  /*0040*/  LDC R7, c[0x0][0x360] ;  /* 0x0000d800ff077b82 */ /* 0x000e240000000800 */
[----:B0-----:R-:W-:-:S05]  /*0050*/  IMAD R7, R7, UR4, R0 ;  /* 0x0000000407077c24 */ /* 0x001fca000f8e0200 */
[----:B-1----:R-:W-:-:S13]  /*0060*/  ISETP.GE.AND P0, PT, R7, UR5, PT ;  /* 0x0000000507007c0c */ /* 0x002fda000bf06270 */
[----:B------:R-:W-:Y:S05]  /*0070*/  @P0 EXIT ;  /* 0x000000000000094d */ /* 0x000fea0003800000 */
[----:B------:R-:W0:Y:S01]  /*0080*/  LDC.64 R2, c[0x0][0x388] ;  /* 0x0000e200ff027b82 */ /* 0x000e220000000a00 */
[----:B------:R-:W1:Y:S07]  /*0090*/  LDCU.64 UR4, c[0x0][0x358] ;  /* 0x00006b00ff0477ac */ /* 0x000e6e0008000a00 */
[----:B------:R-:W2:Y:S01]  /*00a0*/  LDC.64 R4, c[0x0][0x398] ;  /* 0x0000e600ff047b82 */ /* 0x000ea20000000a00 */
[----:B0-----:R-:W-:-:S05]  /*00b0*/  IMAD.WIDE R2, R7, 0x4, R2 ;  /* 0x0000000407027825 */ /* 0x001fca00078e0202 */
[----:B-1----:R-:W3:Y:S01]  /*00c0*/  LDG.E R0, desc[UR4][R2.64] ;  /* 0x0000000402007981 */ /* 0x002ee2000c1e1900 */
[----:B------:R-:W-:Y:S01]  /*00d0*/  BSSY.RECONVERGENT B0, `(.L_x_0) ;  /* 0x0000009000007945 */ /* 0x000fe20003800200 */
[----:B--2---:R-:W-:-:S04]  /*00e0*/  IMAD.WIDE R4, R7, 0x4, R4 ;  /* 0x0000000407047825 */ /* 0x004fc800078e0204 */
[----:B------:R-:W-:Y:S01]  /*00f0*/  HFMA2 R7, -RZ, RZ, 0, 0 ;  /* 0x00000000ff077431 */ /* 0x000fe200000001ff */
[----:B---3--:R-:W-:-:S13]  /*0100*/  ISETP.GE.AND P0, PT, R0, 0x1, PT ;  /* 0x000000010000780c */ /* 0x008fda0003f06270 */
[----:B------:R-:W-:Y:S05]  /*0110*/  @!P0 BRA `(.L_x_1) ;  /* 0x0000000000108947 */ /* 0x000fea0003800000 */
[----:B------:R-:W0:Y:S01]  /*0120*/  LDC.64 R2, c[0x0][0x390] ;  /* 0x0000e400ff027b82 */ /* 0x000e220000000a00 */
[----:B------:R-:W-:-:S05]  /*0130*/  IADD3 R7, PT, PT, R0, -0x1, RZ ;  /* 0xffffffff00077810 */ /* 0x000fca0007ffe0ff */
[----:B0-----:R-:W-:-:S05]  /*0140*/  IMAD.WIDE.U32 R2, R7, 0x4, R2 ;  /* 0x0000000407027825 */ /* 0x001fca00078e0002 */
[----:B------:R0:W5:Y:S02]  /*0150*/  LDG.E R7, desc[UR4][R2.64] ;  /* 0x0000000402077981 */ /* 0x000164000c1e1900 */
.L_x_1:
[----:B------:R-:W-:Y:S05]  /*0160*/  BSYNC.RECONVERGENT B0 ;  /* 0x0000000000007941 */ /* 0x000fea0003800200 */
.L_x_0:
[----:B-----5:R-:W-:Y:S01]  /*0170*/  STG.E desc[UR4][R4.64], R7 ;  /* 0x0000000704007986 */ /* 0x020fe2000c101904 */
[----:B------:R-:W-:Y:S05]  /*0180*/  EXIT ;  /* 0x000000000000794d */ /* 0x000fea0003800000 */
.L_x_2:
[----:B------:R-:W-:-:S00]  /*0190*/  BRA `(.L_x_2) ;  /* 0xfffffffc00fc7947 */ /* 0x000fc0000383ffff */
[----:B------:R-:W-:-:S00]  /*01a0*/  NOP ;  /* 0x0000000000007918 */ /* 0x000fc00000000000 */
        /* <DEDUP_REMOVED lines=13> */
.L_x_8:


//--------------------- .text._Z10mult_pairsPiPfS0_iS0_ --------------------------
	.section	.text._Z10mult_pairsPiPfS0_iS0_,"ax",@progbits
	.align	128
        .global         _Z10mult_pairsPiPfS0_iS0_
        .type           _Z10mult_pairsPiPfS0_iS0_,@function
        .size           _Z10mult_pairsPiPfS0_iS0_,(.L_x_9 - _Z10mult_pairsPiPfS0_iS0_)
        .other          _Z10mult_pairsPiPfS0_iS0_,@"STO_CUDA_ENTRY STV_DEFAULT"
_Z10mult_pairsPiPfS0_iS0_:
.text._Z10mult_pairsPiPfS0_iS0_:
        /* <DEDUP_REMOVED lines=10> */
[----:B------:R-:W2:Y:S08]  /*00a0*/  LDC.64 R4, c[0x0][0x388] ;  /* 0x0000e200ff047b82 */ /* 0x000eb00000000a00 */
[----:B------:R-:W3:Y:S01]  /*00b0*/  LDC.64 R6, c[0x0][0x390] ;  /* 0x0000e400ff067b82 */ /* 0x000ee20000000a00 */
[----:B0-----:R-:W-:-:S07]  /*00c0*/  IMAD.WIDE R2, R11, 0x4, R2 ;  /* 0x000000040b027825 */ /* 0x001fce00078e0202 */
[----:B------:R-:W0:Y:S01]  /*00d0*/  LDC.64 R8, c[0x0][0x3a0] ;  /* 0x0000e800ff087b82 */ /* 0x000e220000000a00 */
[----:B-1----:R-:W3:Y:S01]  /*00e0*/  LDG.E R3, desc[UR4][R2.64] ;  /* 0x0000000402037981 */ /* 0x002ee2000c1e1900 */
[----:B--2---:R-:W-:-:S06]  /*00f0*/  IMAD.WIDE R4, R11, 0x4, R4 ;  /* 0x000000040b047825 */ /* 0x004fcc00078e0204 */
[----:B------:R-:W2:Y:S01]  /*0100*/  LDG.E R4, desc[UR4][R4.64] ;  /* 0x0000000404047981 */ /* 0x000ea2000c1e1900 */
[----:B---3--:R-:W-:-:S06]  /*0110*/  IMAD.WIDE R6, R3, 0x4, R6 ;  /* 0x0000000403067825 */ /* 0x008fcc00078e0206 */
[----:B------:R-:W2:Y:S01]  /*0120*/  LDG.E R7, desc[UR4][R6.64] ;  /* 0x0000000406077981 */ /* 0x000ea2000c1e1900 */
[----:B0-----:R-:W-:-:S04]  /*0130*/  IMAD.WIDE R8, R11, 0x4, R8 ;  /* 0x000000040b087825 */ /* 0x001fc800078e0208 */
[----:B--2---:R-:W-:-:S05]  /*0140*/  FMUL R11, R4, R7 ;  /* 0x00000007040b7220 */ /* 0x004fca0000400000 */
[----:B------:R-:W-:Y:S01]  /*0150*/  STG.E desc[UR4][R8.64], R11 ;  /* 0x0000000b08007986 */ /* 0x000fe2000c101904 */
[----:B------:R-:W-:Y:S05]  /*0160*/  EXIT ;  /* 0x000000000000794d */ /* 0x000fea0003800000 */
.L_x_3:
        /* <DEDUP_REMOVED lines=9> */
.L_x_9:


//--------------------- .text._Z7mkFlagsiPiPc     --------------------------
	.section	.text._Z7mkFlagsiPiPc,"ax",@progbits
	.align	128
        .global         _Z7mkFlagsiPiPc
        .type           _Z7mkFlagsiPiPc,@function
        .size           _Z7mkFlagsiPiPc,(.L_x_10 - _Z7mkFlagsiPiPc)
        .other          _Z7mkFlagsiPiPc,@"STO_CUDA_ENTRY STV_DEFAULT"
_Z7mkFlagsiPiPc:
.text._Z7mkFlagsiPiPc:
        /* <DEDUP_REMOVED lines=8> */
[----:B------:R-:W-:Y:S01]  /*0080*/  ISETP.NE.AND P0, PT, R7, RZ, PT ;  /* 0x000000ff0700720c */ /* 0x000fe20003f05270 */
[----:B------:R-:W0:Y:S01]  /*0090*/  LDCU.64 UR4, c[0x0][0x358] ;  /* 0x00006b00ff0477ac */ /* 0x000e220008000a00 */
[----:B------:R-:W-:Y:S01]  /*00a0*/  BSSY.RECONVERGENT B0, `(.L_x_4) ;  /* 0x0000007000007945 */ /* 0x000fe20003800200 */
[----:B------:R-:W-:-:S10]  /*00b0*/  CS2R R2, SRZ ;  /* 0x0000000000027805 */ /* 0x000fd4000001ff00 */
[----:B------:R-:W-:Y:S05]  /*00c0*/  @!P0 BRA `(.L_x_5) ;  /* 0x0000000000108947 */ /* 0x000fea0003800000 */
[----:B------:R-:W1:Y:S02]  /*00d0*/  LDC.64 R4, c[0x0][0x388] ;  /* 0x0000e200ff047b82 */ /* 0x000e640000000a00 */
[----:B-1----:R-:W-:-:S05]  /*00e0*/  IMAD.WIDE R4, R7, 0x4, R4 ;  /* 0x0000000407047825 */ /* 0x002fca00078e0204 */
[----:B0-----:R-:W2:Y:S02]  /*00f0*/  LDG.E R2, desc[UR4][R4.64+-0x4] ;  /* 0xfffffc0404027981 */ /* 0x001ea4000c1e1900 */
[----:B--2---:R-:W-:-:S07]  /*0100*/  SHF.R.S32.HI R3, RZ, 0x1f, R2 ;  /* 0x0000001fff037819 */ /* 0x004fce0000011402 */
.L_x_5:
[----:B0-----:R-:W-:Y:S05]  /*0110*/  BSYNC.RECONVERGENT B0 ;  /* 0x0000000000007941 */ /* 0x001fea0003800200 */
.L_x_4:
[----:B------:R-:W0:Y:S01]  /*0120*/  LDCU.64 UR6, c[0x0][0x390] ;  /* 0x00007200ff0677ac */ /* 0x000e220008000a00 */
[----:B------:R-:W-:Y:S01]  /*0130*/  IMAD.MOV.U32 R0, RZ, RZ, 0x1 ;  /* 0x00000001ff007424 */ /* 0x000fe200078e00ff */
[----:B0-----:R-:W-:-:S04]  /*0140*/  IADD3 R2, P0, PT, R2, UR6, RZ ;  /* 0x0000000602027c10 */ /* 0x001fc8000ff1e0ff */
[----:B------:R-:W-:-:S05]  /*0150*/  IADD3.X R3, PT, PT, R3, UR7, RZ, P0, !PT ;  /* 0x0000000703037c10 */ /* 0x000fca00087fe4ff */
[----:B------:R-:W-:Y:S01]  /*0160*/  STG.E.U8 desc[UR4][R2.64], R0 ;  /* 0x0000000002007986 */ /* 0x000fe2000c101104 */
[----:B------:R-:W-:Y:S05]  /*0170*/  EXIT ;  /* 0x000000000000794d */ /* 0x000fea0003800000 */
.L_x_6:
        /* <DEDUP_REMOVED lines=16> */
.L_x_10:


//--------------------- .text._Z10replicate0iPc   --------------------------
	.section	.text._Z10replicate0iPc,"ax",@progbits
	.align	128
        .global         _Z10replicate0iPc
        .type           _Z10replicate0iPc,@function
        .size           _Z10replicate0iPc,(.L_x_11 - _Z10replicate0iPc)
        .other          _Z10replicate0iPc,@"STO_CUDA_ENTRY STV_DEFAULT"
_Z10replicate0iPc:
.text._Z10replicate0iPc:
        /* <DEDUP_REMOVED lines=8> */
[----:B------:R-:W0:Y:S01]  /*0080*/  LDCU.64 UR6, c[0x0][0x388] ;  /* 0x00007100ff0677ac */ /* 0x000e220008000a00 */
[----:B------:R-:W1:Y:S01]  /*0090*/  LDCU.64 UR4, c[0x0][0x358] ;  /* 0x00006b00ff0477ac */ /* 0x000e620008000a00 */
[----:B0-----:R-:W-:-:S04]  /*00a0*/  IADD3 R2, P0, PT, R0, UR6, RZ ;  /* 0x0000000600027c10 */ /* 0x001fc8000ff1e0ff */
[----:B------:R-:W-:-:S05]  /*00b0*/  LEA.HI.X.SX32 R3, R0, UR7, 0x1, P0 ;  /* 0x0000000700037c11 */ /* 0x000fca00080f0eff */
[----:B-1----:R-:W-:Y:S01]  /*00c0*/  STG.E.U8 desc[UR4][R2.64], RZ ;  /* 0x000000ff02007986 */ /* 0x002fe2000c101104 */
[----:B------:R-:W-:Y:S05]  /*00d0*/  EXIT ;  /* 0x000000000000794d */ /* 0x000fea0003800000 */
.L_x_7:
        /* <DEDUP_REMOVED lines=10> */
.L_x_11:


//--------------------- .nv.shared.reserved.0     --------------------------
	.section	.nv.shared.reserved.0,"aw",@nobits
	.weak		__nv_reservedSMEM_offset_0_alias
	.size		__nv_reservedSMEM_offset_0_alias, 0, 64
	.other		__nv_reservedSMEM_offset_0_alias,@"STO_CUDA_RESERVED_SHARED STV_DEFAULT"
__nv_reservedSMEM_offset_0_alias:
	.zero		0
	.zero		64


//--------------------- .nv.constant0._Z18select_last_in_sgmiPiPfS0_ --------------------------
	.section	.nv.constant0._Z18select_last_in_sgmiPiPfS0_,"a",@progbits
	.sectionflags	@""
	.align	4
.nv.constant0._Z18select_last_in_sgmiPiPfS0_:
	.zero		928


//--------------------- .nv.constant0._Z10mult_pairsPiPfS0_iS0_ --------------------------
	.section	.nv.constant0._Z10mult_pairsPiPfS0_iS0_,"a",@progbits
	.sectionflags	@""
	.align	4
.nv.constant0._Z10mult_pairsPiPfS0_iS0_:
	.zero		936


//--------------------- .nv.constant0._Z7mkFlagsiPiPc --------------------------
	.section	.nv.constant0._Z7mkFlagsiPiPc,"a",@progbits
	.sectionflags	@""
	.align	4
.nv.constant0._Z7mkFlagsiPiPc:
	.zero		920


//--------------------- .nv.constant0._Z10replicate0iPc --------------------------
	.section	.nv.constant0._Z10replicate0iPc,"a",@progbits
	.sectionflags	@""
	.align	4
.nv.constant0._Z10replicate0iPc:
	.zero		912


//--------------------- SYMBOLS --------------------------

	.type		.nv.reservedSmem.offset0,@object
	.size		.nv.reservedSmem.offset0,0x4
